//
// Generated by NVIDIA NVVM Compiler
//
// Compiler Build ID: CL-36424714
// Cuda compilation tools, release 13.0, V13.0.88
// Based on NVVM 20.0.0
//

.version 9.0
.target sm_100
.address_size 64

	// .globl	_Z9acos_main10acosParams

.visible .entry _Z9acos_main10acosParams(
	.param .align 8 .b8 _Z9acos_main10acosParams_param_0[24]
)
{
	.reg .pred 	%p<21>;
	.reg .b32 	%r<21>;
	.reg .b32 	%f<126>;
	.reg .b64 	%rd<24>;

	ld.param.u32 	%r1, [_Z9acos_main10acosParams_param_0+16];
	ld.param.u64 	%rd15, [_Z9acos_main10acosParams_param_0+8];
	ld.param.u64 	%rd16, [_Z9acos_main10acosParams_param_0];
	cvta.to.global.u64 	%rd1, %rd16;
	cvta.to.global.u64 	%rd2, %rd15;
	mov.u32 	%r20, %tid.x;
	setp.ge.s32 	%p1, %r20, %r1;
	@%p1 bra 	$L__BB0_7;
	not.b32 	%r11, %r20;
	add.s32 	%r3, %r1, %r11;
	and.b32  	%r12, %r3, 384;
	setp.eq.s32 	%p2, %r12, 384;
	@%p2 bra 	$L__BB0_4;
	shr.u32 	%r13, %r3, 7;
	add.s32 	%r14, %r13, 1;
	and.b32  	%r15, %r14, 3;
	mul.wide.u32 	%rd17, %r20, 4;
	add.s64 	%rd21, %rd2, %rd17;
	add.s64 	%rd20, %rd1, %rd17;
	neg.s32 	%r18, %r15;
	shl.b32 	%r16, %r14, 7;
	and.b32  	%r17, %r16, 384;
	add.s32 	%r20, %r20, %r17;
$L__BB0_3:
	.pragma "nounroll";
	ld.global.f32 	%f1, [%rd20];
	abs.f32 	%f2, %f1;
	fma.rn.f32 	%f3, %f2, 0fBF000000, 0f3F000000;
	rsqrt.approx.ftz.f32 	%f4, %f3;
	mul.f32 	%f5, %f4, %f3;
	mul.f32 	%f6, %f4, 0fBF000000;
	fma.rn.f32 	%f7, %f5, %f6, 0f3F000000;
	fma.rn.f32 	%f8, %f5, %f7, %f5;
	setp.eq.f32 	%p3, %f2, 0f3F800000;
	selp.f32 	%f9, 0f00000000, %f8, %p3;
	setp.gt.f32 	%p4, %f2, 0f3F0F5C29;
	selp.f32 	%f10, %f9, %f2, %p4;
	copysign.f32 	%f11, %f1, %f10;
	mul.f32 	%f12, %f11, %f11;
	fma.rn.f32 	%f13, %f12, 0f3D10ECEF, 0f3C8B1ABB;
	fma.rn.f32 	%f14, %f13, %f12, 0f3CFC028C;
	fma.rn.f32 	%f15, %f14, %f12, 0f3D372139;
	fma.rn.f32 	%f16, %f15, %f12, 0f3D9993DB;
	fma.rn.f32 	%f17, %f16, %f12, 0f3E2AAAC6;
	mul.f32 	%f18, %f12, %f17;
	fma.rn.f32 	%f19, %f18, %f11, %f11;
	neg.f32 	%f20, %f19;
	selp.f32 	%f21, %f19, %f20, %p4;
	fma.rn.f32 	%f22, 0f3F6EE581, 0f3FD774EB, %f21;
	setp.gt.f32 	%p5, %f1, 0f3F0F5C29;
	selp.f32 	%f23, %f19, %f22, %p5;
	add.f32 	%f24, %f23, %f23;
	selp.f32 	%f25, %f24, %f23, %p4;
	st.global.f32 	[%rd21], %f25;
	add.s64 	%rd21, %rd21, 512;
	add.s64 	%rd20, %rd20, 512;
	add.s32 	%r18, %r18, 1;
	setp.ne.s32 	%p6, %r18, 0;
	@%p6 bra 	$L__BB0_3;
$L__BB0_4:
	setp.lt.u32 	%p7, %r3, 384;
	@%p7 bra 	$L__BB0_7;
	mul.wide.u32 	%rd18, %r20, 4;
	add.s64 	%rd19, %rd18, 1024;
	add.s64 	%rd23, %rd1, %rd19;
	add.s64 	%rd22, %rd2, %rd19;
$L__BB0_6:
	ld.global.f32 	%f26, [%rd23+-1024];
	abs.f32 	%f27, %f26;
	fma.rn.f32 	%f28, %f27, 0fBF000000, 0f3F000000;
	rsqrt.approx.ftz.f32 	%f29, %f28;
	mul.f32 	%f30, %f29, %f28;
	mul.f32 	%f31, %f29, 0fBF000000;
	fma.rn.f32 	%f32, %f30, %f31, 0f3F000000;
	fma.rn.f32 	%f33, %f30, %f32, %f30;
	setp.eq.f32 	%p8, %f27, 0f3F800000;
	selp.f32 	%f34, 0f00000000, %f33, %p8;
	setp.gt.f32 	%p9, %f27, 0f3F0F5C29;
	selp.f32 	%f35, %f34, %f27, %p9;
	copysign.f32 	%f36, %f26, %f35;
	mul.f32 	%f37, %f36, %f36;
	fma.rn.f32 	%f38, %f37, 0f3D10ECEF, 0f3C8B1ABB;
	fma.rn.f32 	%f39, %f38, %f37, 0f3CFC028C;
	fma.rn.f32 	%f40, %f39, %f37, 0f3D372139;
	fma.rn.f32 	%f41, %f40, %f37, 0f3D9993DB;
	fma.rn.f32 	%f42, %f41, %f37, 0f3E2AAAC6;
	mul.f32 	%f43, %f37, %f42;
	fma.rn.f32 	%f44, %f43, %f36, %f36;
	neg.f32 	%f45, %f44;
	selp.f32 	%f46, %f44, %f45, %p9;
	fma.rn.f32 	%f47, 0f3F6EE581, 0f3FD774EB, %f46;
	setp.gt.f32 	%p10, %f26, 0f3F0F5C29;
	selp.f32 	%f48, %f44, %f47, %p10;
	add.f32 	%f49, %f48, %f48;
	selp.f32 	%f50, %f49, %f48, %p9;
	st.global.f32 	[%rd22+-1024], %f50;
	ld.global.f32 	%f51, [%rd23+-512];
	abs.f32 	%f52, %f51;
	fma.rn.f32 	%f53, %f52, 0fBF000000, 0f3F000000;
	rsqrt.approx.ftz.f32 	%f54, %f53;
	mul.f32 	%f55, %f54, %f53;
	mul.f32 	%f56, %f54, 0fBF000000;
	fma.rn.f32 	%f57, %f55, %f56, 0f3F000000;
	fma.rn.f32 	%f58, %f55, %f57, %f55;
	setp.eq.f32 	%p11, %f52, 0f3F800000;
	selp.f32 	%f59, 0f00000000, %f58, %p11;
	setp.gt.f32 	%p12, %f52, 0f3F0F5C29;
	selp.f32 	%f60, %f59, %f52, %p12;
	copysign.f32 	%f61, %f51, %f60;
	mul.f32 	%f62, %f61, %f61;
	fma.rn.f32 	%f63, %f62, 0f3D10ECEF, 0f3C8B1ABB;
	fma.rn.f32 	%f64, %f63, %f62, 0f3CFC028C;
	fma.rn.f32 	%f65, %f64, %f62, 0f3D372139;
	fma.rn.f32 	%f66, %f65, %f62, 0f3D9993DB;
	fma.rn.f32 	%f67, %f66, %f62, 0f3E2AAAC6;
	mul.f32 	%f68, %f62, %f67;
	fma.rn.f32 	%f69, %f68, %f61, %f61;
	neg.f32 	%f70, %f69;
	selp.f32 	%f71, %f69, %f70, %p12;
	fma.rn.f32 	%f72, 0f3F6EE581, 0f3FD774EB, %f71;
	setp.gt.f32 	%p13, %f51, 0f3F0F5C29;
	selp.f32 	%f73, %f69, %f72, %p13;
	add.f32 	%f74, %f73, %f73;
	selp.f32 	%f75, %f74, %f73, %p12;
	st.global.f32 	[%rd22+-512], %f75;
	ld.global.f32 	%f76, [%rd23];
	abs.f32 	%f77, %f76;
	fma.rn.f32 	%f78, %f77, 0fBF000000, 0f3F000000;
	rsqrt.approx.ftz.f32 	%f79, %f78;
	mul.f32 	%f80, %f79, %f78;
	mul.f32 	%f81, %f79, 0fBF000000;
	fma.rn.f32 	%f82, %f80, %f81, 0f3F000000;
	fma.rn.f32 	%f83, %f80, %f82, %f80;
	setp.eq.f32 	%p14, %f77, 0f3F800000;
	selp.f32 	%f84, 0f00000000, %f83, %p14;
	setp.gt.f32 	%p15, %f77, 0f3F0F5C29;
	selp.f32 	%f85, %f84, %f77, %p15;
	copysign.f32 	%f86, %f76, %f85;
	mul.f32 	%f87, %f86, %f86;
	fma.rn.f32 	%f88, %f87, 0f3D10ECEF, 0f3C8B1ABB;
	fma.rn.f32 	%f89, %f88, %f87, 0f3CFC028C;
	fma.rn.f32 	%f90, %f89, %f87, 0f3D372139;
	fma.rn.f32 	%f91, %f90, %f87, 0f3D9993DB;
	fma.rn.f32 	%f92, %f91, %f87, 0f3E2AAAC6;
	mul.f32 	%f93, %f87, %f92;
	fma.rn.f32 	%f94, %f93, %f86, %f86;
	neg.f32 	%f95, %f94;
	selp.f32 	%f96, %f94, %f95, %p15;
	fma.rn.f32 	%f97, 0f3F6EE581, 0f3FD774EB, %f96;
	setp.gt.f32 	%p16, %f76, 0f3F0F5C29;
	selp.f32 	%f98, %f94, %f97, %p16;
	add.f32 	%f99, %f98, %f98;
	selp.f32 	%f100, %f99, %f98, %p15;
	st.global.f32 	[%rd22], %f100;
	ld.global.f32 	%f101, [%rd23+512];
	abs.f32 	%f102, %f101;
	fma.rn.f32 	%f103, %f102, 0fBF000000, 0f3F000000;
	rsqrt.approx.ftz.f32 	%f104, %f103;
	mul.f32 	%f105, %f104, %f103;
	mul.f32 	%f106, %f104, 0fBF000000;
	fma.rn.f32 	%f107, %f105, %f106, 0f3F000000;
	fma.rn.f32 	%f108, %f105, %f107, %f105;
	setp.eq.f32 	%p17, %f102, 0f3F800000;
	selp.f32 	%f109, 0f00000000, %f108, %p17;
	setp.gt.f32 	%p18, %f102, 0f3F0F5C29;
	selp.f32 	%f110, %f109, %f102, %p18;
	copysign.f32 	%f111, %f101, %f110;
	mul.f32 	%f112, %f111, %f111;
	fma.rn.f32 	%f113, %f112, 0f3D10ECEF, 0f3C8B1ABB;
	fma.rn.f32 	%f114, %f113, %f112, 0f3CFC028C;
	fma.rn.f32 	%f115, %f114, %f112, 0f3D372139;
	fma.rn.f32 	%f116, %f115, %f112, 0f3D9993DB;
	fma.rn.f32 	%f117, %f116, %f112, 0f3E2AAAC6;
	mul.f32 	%f118, %f112, %f117;
	fma.rn.f32 	%f119, %f118, %f111, %f111;
	neg.f32 	%f120, %f119;
	selp.f32 	%f121, %f119, %f120, %p18;
	fma.rn.f32 	%f122, 0f3F6EE581, 0f3FD774EB, %f121;
	setp.gt.f32 	%p19, %f101, 0f3F0F5C29;
	selp.f32 	%f123, %f119, %f122, %p19;
	add.f32 	%f124, %f123, %f123;
	selp.f32 	%f125, %f124, %f123, %p18;
	st.global.f32 	[%rd22+512], %f125;
	add.s32 	%r20, %r20, 512;
	add.s64 	%rd23, %rd23, 2048;
	add.s64 	%rd22, %rd22, 2048;
	setp.lt.s32 	%p20, %r20, %r1;
	@%p20 bra 	$L__BB0_6;
$L__BB0_7:
	ret;

}


// ===== COMPILED SASS (sm_100) =====

	.target	sm_100

	.elftype	@"ET_EXEC"


//--------------------- .note.nv.tkinfo           --------------------------
	.section	.note.nv.tkinfo,"",@"SHT_NOTE"
	.sectionflags	@"SHF_NOTE_NV_TKINFO"
	.tkinfo
        /*0018*/ 	.word	0x00000002
        /*0030*/ 	.string	""
        /*0030*/ 	.string	"ptxas"
        /*0030*/ 	.string	"Cuda compilation tools, release 13.0, V13.0.88"
        /*0030*/ 	.string	"Build cuda_13.0.r13.0/compiler.36424714_0"
        /*0030*/ 	.string	"-arch sm_100 -m 64 "



//--------------------- .note.nv.cuinfo           --------------------------
	.section	.note.nv.cuinfo,"",@"SHT_NOTE"
	.sectionflags	@"SHF_NOTE_NV_CUINFO"
        /*0018*/ 	.short	0x0002
        /*001a*/ 	.short	0x0064
        /*001c*/ 	.short	0x0082
	.zero		2


//--------------------- .nv.info                  --------------------------
	.section	.nv.info,"",@"SHT_CUDA_INFO"
	.align	4


	//----- nvinfo : EIATTR_REGCOUNT
	.align		4
        /*0000*/ 	.byte	0x04, 0x2f
        /*0002*/ 	.short	(.L_1 - .L_0)
	.align		4
.L_0:
        /*0004*/ 	.word	index@(_Z9acos_main10acosParams)
        /*0008*/ 	.word	0x00000012


	//----- nvinfo : EIATTR_FRAME_SIZE
	.align		4
.L_1:
        /*000c*/ 	.byte	0x04, 0x11
        /*000e*/ 	.short	(.L_3 - .L_2)
	.align		4
.L_2:
        /*0010*/ 	.word	index@(_Z9acos_main10acosParams)
        /*0014*/ 	.word	0x00000000


	//----- nvinfo : EIATTR_MIN_STACK_SIZE
	.align		4
.L_3:
        /*0018*/ 	.byte	0x04, 0x12
        /*001a*/ 	.short	(.L_5 - .L_4)
	.align		4
.L_4:
        /*001c*/ 	.word	index@(_Z9acos_main10acosParams)
        /*0020*/ 	.word	0x00000000
.L_5:


//--------------------- .nv.compat                --------------------------
	.section	.nv.compat,"",@"SHT_CUDA_COMPAT_INFO"
	.align	4
        /*0000*/ 	.byte	0x02, 0x09, 0x00, 0x00, 0x02, 0x02, 0x01, 0x00, 0x02, 0x05, 0x05, 0x00, 0x03, 0x07, 0x01, 0x01
        /*0010*/ 	.byte	0x02, 0x03, 0x00, 0x00, 0x02, 0x06, 0x01, 0x00, 0x04, 0x0b, 0x08, 0x00, 0x01, 0x00, 0x00, 0x00
        /*0020*/ 	.byte	0x00, 0x00, 0x00, 0x00


//--------------------- .nv.info._Z9acos_main10acosParams --------------------------
	.section	.nv.info._Z9acos_main10acosParams,"",@"SHT_CUDA_INFO"
	.sectionflags	@""
	.align	4


	//----- nvinfo : EIATTR_CUDA_API_VERSION
	.align		4
        /*0000*/ 	.byte	0x04, 0x37
        /*0002*/ 	.short	(.L_7 - .L_6)
.L_6:
        /*0004*/ 	.word	0x00000082


	//----- nvinfo : EIATTR_KPARAM_INFO
	.align		4
.L_7:
        /*0008*/ 	.byte	0x04, 0x17
        /*000a*/ 	.short	(.L_9 - .L_8)
.L_8:
        /*000c*/ 	.word	0x00000000
        /*0010*/ 	.short	0x0000
        /*0012*/ 	.short	0x0000
        /*0014*/ 	.byte	0x00, 0xf0, 0x61, 0x00


	//----- nvinfo : EIATTR_SPARSE_MMA_MASK
	.align		4
.L_9:
        /*0018*/ 	.byte	0x03, 0x50
        /*001a*/ 	.short	0x0000


	//----- nvinfo : EIATTR_MAXREG_COUNT
	.align		4
        /*001c*/ 	.byte	0x03, 0x1b
        /*001e*/ 	.short	0x00ff


	//----- nvinfo : EIATTR_MERCURY_ISA_VERSION
	.align		4
        /*0020*/ 	.byte	0x03, 0x5f
        /*0022*/ 	.short	0x0101


	//----- nvinfo : EIATTR_VRC_CTA_INIT_COUNT
	.align		4
        /*0024*/ 	.byte	0x02, 0x4a
	.zero		1
	.zero		1


	//----- nvinfo : EIATTR_EXIT_INSTR_OFFSETS
	.align		4
        /*0028*/ 	.byte	0x04, 0x1c
        /*002a*/ 	.short	(.L_11 - .L_10)


	//   ....[0]....
.L_10:
        /*002c*/ 	.word	0x00000040


	//   ....[1]....
        /*0030*/ 	.word	0x000003d0


	//   ....[2]....
        /*0034*/ 	.word	0x00000b80


	//----- nvinfo : EIATTR_CRS_STACK_SIZE
	.align		4
.L_11:
        /*0038*/ 	.byte	0x04, 0x1e
        /*003a*/ 	.short	(.L_13 - .L_12)
.L_12:
        /*003c*/ 	.word	0x00000000


	//----- nvinfo : EIATTR_CBANK_PARAM_SIZE
	.align		4
.L_13:
        /*0040*/ 	.byte	0x03, 0x19
        /*0042*/ 	.short	0x0018


	//----- nvinfo : EIATTR_PARAM_CBANK
	.align		4
        /*0044*/ 	.byte	0x04, 0x0a
        /*0046*/ 	.short	(.L_15 - .L_14)
	.align		4
.L_14:
        /*0048*/ 	.word	index@(.nv.constant0._Z9acos_main10acosParams)
        /*004c*/ 	.short	0x0380
        /*004e*/ 	.short	0x0018


	//----- nvinfo : EIATTR_SW_WAR
	.align		4
.L_15:
        /*0050*/ 	.byte	0x04, 0x36
        /*0052*/ 	.short	(.L_17 - .L_16)
.L_16:
        /*0054*/ 	.word	0x00000008
.L_17:


//--------------------- .nv.callgraph             --------------------------
	.section	.nv.callgraph,"",@"SHT_CUDA_CALLGRAPH"
	.align	4
	.sectionentsize	8
	.align		4
        /*0000*/ 	.word	0x00000000
	.align		4
        /*0004*/ 	.word	0xffffffff
	.align		4
        /*0008*/ 	.word	0x00000000
	.align		4
        /*000c*/ 	.word	0xfffffffe
	.align		4
        /*0010*/ 	.word	0x00000000
	.align		4
        /*0014*/ 	.word	0xfffffffd
	.align		4
        /*0018*/ 	.word	0x00000000
	.align		4
        /*001c*/ 	.word	0xfffffffc


//--------------------- .text._Z9acos_main10acosParams --------------------------
	.section	.text._Z9acos_main10acosParams,"ax",@progbits
	.align	128
        .global         _Z9acos_main10acosParams
        .type           _Z9acos_main10acosParams,@function
        .size           _Z9acos_main10acosParams,(.L_x_5 - _Z9acos_main10acosParams)
        .other          _Z9acos_main10acosParams,@"STO_CUDA_ENTRY STV_DEFAULT"
_Z9acos_main10acosParams:
.text._Z9acos_main10acosParams:
[----:B------:R-:W-:Y:S01]  /*0000*/  LDC R1, c[0x0][0x37c] ;  /* 0x0000df00ff017b82 */ /* 0x000fe20000000800 */
[----:B------:R-:W0:Y:S01]  /*0010*/  S2R R0, SR_TID.X ;  /* 0x0000000000007919 */ /* 0x000e220000002100 */
[----:B------:R-:W0:Y:S02]  /*0020*/  LDCU UR6, c[0x0][0x390] ;  /* 0x00007200ff0677ac */ /* 0x000e240008000800 */
[----:B0-----:R-:W-:-:S13]  /*0030*/  ISETP.GE.AND P0, PT, R0, UR6, PT ;  /* 0x0000000600007c0c */ /* 0x001fda000bf06270 */
[----:B------:R-:W-:Y:S05]  /*0040*/  @P0 EXIT ;  /* 0x000000000000094d */ /* 0x000fea0003800000 */
[----:B------:R-:W-:Y:S01]  /*0050*/  LOP3.LUT R2, RZ, R0, RZ, 0x33, !PT ;  /* 0x00000000ff027212 */ /* 0x000fe200078e33ff */
[----:B------:R-:W0:Y:S01]  /*0060*/  LDCU.64 UR4, c[0x0][0x358] ;  /* 0x00006b00ff0477ac */ /* 0x000e220008000a00 */
[----:B------:R-:W-:Y:S02]  /*0070*/  BSSY.RECONVERGENT B0, `(.L_x_0) ;  /* 0x0000035000007945 */ /* 0x000fe40003800200 */
[----:B------:R-:W-:-:S04]  /*0080*/  IADD3 R6, PT, PT, R2, UR6, RZ ;  /* 0x0000000602067c10 */ /* 0x000fc8000fffe0ff */
[C---:B------:R-:W-:Y:S02]  /*0090*/  LOP3.LUT R2, R6.reuse, 0x180, RZ, 0xc0, !PT ;  /* 0x0000018006027812 */ /* 0x040fe400078ec0ff */
[----:B------:R-:W-:Y:S02]  /*00a0*/  ISETP.GE.U32.AND P0, PT, R6, 0x180, PT ;  /* 0x000001800600780c */ /* 0x000fe40003f06070 */
[----:B------:R-:W-:-:S13]  /*00b0*/  ISETP.NE.AND P1, PT, R2, 0x180, PT ;  /* 0x000001800200780c */ /* 0x000fda0003f25270 */
[----:B0-----:R-:W-:Y:S05]  /*00c0*/  @!P1 BRA `(.L_x_1) ;  /* 0x0000000000bc9947 */ /* 0x001fea0003800000 */
[----:B------:R-:W0:Y:S01]  /*00d0*/  LDC.64 R2, c[0x0][0x388] ;  /* 0x0000e200ff027b82 */ /* 0x000e220000000a00 */
[----:B------:R-:W-:-:S04]  /*00e0*/  LEA.HI R6, R6, 0x1, RZ, 0x19 ;  /* 0x0000000106067811 */ /* 0x000fc800078fc8ff */
[C---:B------:R-:W-:Y:S02]  /*00f0*/  SHF.L.U32 R7, R6.reuse, 0x7, RZ ;  /* 0x0000000706077819 */ /* 0x040fe400000006ff */
[----:B------:R-:W-:Y:S01]  /*0100*/  LOP3.LUT R6, R6, 0x3, RZ, 0xc0, !PT ;  /* 0x0000000306067812 */ /* 0x000fe200078ec0ff */
[----:B------:R-:W1:Y:S01]  /*0110*/  LDC.64 R4, c[0x0][0x380] ;  /* 0x0000e000ff047b82 */ /* 0x000e620000000a00 */
[----:B------:R-:W-:Y:S02]  /*0120*/  LOP3.LUT R7, R7, 0x180, RZ, 0xc0, !PT ;  /* 0x0000018007077812 */ /* 0x000fe400078ec0ff */
[----:B------:R-:W-:Y:S01]  /*0130*/  IADD3 R6, PT, PT, -R6, RZ, RZ ;  /* 0x000000ff06067210 */ /* 0x000fe20007ffe1ff */
[----:B0-----:R-:W-:-:S04]  /*0140*/  IMAD.WIDE.U32 R2, R0, 0x4, R2 ;  /* 0x0000000400027825 */ /* 0x001fc800078e0002 */
[C---:B-1----:R-:W-:Y:S01]  /*0150*/  IMAD.WIDE.U32 R4, R0.reuse, 0x4, R4 ;  /* 0x0000000400047825 */ /* 0x042fe200078e0004 */
[----:B------:R-:W-:-:S07]  /*0160*/  IADD3 R0, PT, PT, R0, R7, RZ ;  /* 0x0000000700007210 */ /* 0x000fce0007ffe0ff */
.L_x_2:
[----:B0-----:R0:W2:Y:S01]  /*0170*/  LDG.E R7, desc[UR4][R4.64] ;  /* 0x0000000404077981 */ /* 0x0010a2000c1e1900 */
[----:B------:R-:W-:Y:S01]  /*0180*/  HFMA2 R8, -RZ, RZ, 1.75, 0 ;  /* 0x3f000000ff087431 */ /* 0x000fe200000001ff */
[----:B------:R-:W-:Y:S02]  /*0190*/  IADD3 R6, PT, PT, R6, 0x1, RZ ;  /* 0x0000000106067810 */ /* 0x000fe40007ffe0ff */
[----:B0-----:R-:W-:-:S04]  /*01a0*/  IADD3 R4, P3, PT, R4, 0x200, RZ ;  /* 0x0000020004047810 */ /* 0x001fc80007f7e0ff */
[----:B------:R-:W-:Y:S01]  /*01b0*/  IADD3.X R5, PT, PT, RZ, R5, RZ, P3, !PT ;  /* 0x00000005ff057210 */ /* 0x000fe20001ffe4ff */
[C---:B--2---:R-:W-:Y:S01]  /*01c0*/  FFMA R8, |R7|.reuse, -R8, 0.5 ;  /* 0x3f00000007087423 */ /* 0x044fe20000000a08 */
[C---:B------:R-:W-:Y:S02]  /*01d0*/  FSETP.NEU.AND P2, PT, |R7|.reuse, 1, PT ;  /* 0x3f8000000700780b */ /* 0x040fe40003f4d200 */
[----:B------:R-:W-:Y:S01]  /*01e0*/  FSETP.GT.AND P1, PT, |R7|, 0.56000000238418579102, PT ;  /* 0x3f0f5c290700780b */ /* 0x000fe20003f24200 */
[----:B------:R-:W0:Y:S02]  /*01f0*/  MUFU.RSQ R9, R8 ;  /* 0x0000000800097308 */ /* 0x000e240000001400 */
[----:B0-----:R-:W-:Y:S01]  /*0200*/  FMUL R10, R8, R9 ;  /* 0x00000009080a7220 */ /* 0x001fe20000400000 */
[----:B------:R-:W-:-:S04]  /*0210*/  FMUL R9, R9, -0.5 ;  /* 0xbf00000009097820 */ /* 0x000fc80000400000 */
[----:B------:R-:W-:-:S04]  /*0220*/  FFMA R9, R10, R9, 0.5 ;  /* 0x3f0000000a097423 */ /* 0x000fc80000000009 */
[----:B------:R-:W-:-:S05]  /*0230*/  FFMA R9, R10, R9, R10 ;  /* 0x000000090a097223 */ /* 0x000fca000000000a */
[----:B------:R-:W-:Y:S02]  /*0240*/  FSEL R10, R9, RZ, P2 ;  /* 0x000000ff090a7208 */ /* 0x000fe40001000000 */
[----:B------:R-:W-:Y:S02]  /*0250*/  MOV R9, 0x3d10ecef ;  /* 0x3d10ecef00097802 */ /* 0x000fe40000000f00 */
[----:B------:R-:W-:Y:S02]  /*0260*/  FSEL R10, R10, |R7|, P1 ;  /* 0x400000070a0a7208 */ /* 0x000fe40000800000 */
[----:B------:R-:W-:Y:S02]  /*0270*/  FSETP.GT.AND P2, PT, R7, 0.56000000238418579102, PT ;  /* 0x3f0f5c290700780b */ /* 0x000fe40003f44000 */
[----:B------:R-:W-:-:S05]  /*0280*/  LOP3.LUT R10, R10, 0x80000000, R7, 0xb8, !PT ;  /* 0x800000000a0a7812 */ /* 0x000fca00078eb807 */
[----:B------:R-:W-:-:S04]  /*0290*/  FMUL R8, R10, R10 ;  /* 0x0000000a0a087220 */ /* 0x000fc80000400000 */
[----:B------:R-:W-:-:S04]  /*02a0*/  FFMA R9, R8, R9, 0.016980519518256187439 ;  /* 0x3c8b1abb08097423 */ /* 0x000fc80000000009 */
[----:B------:R-:W-:-:S04]  /*02b0*/  FFMA R9, R8, R9, 0.030762933194637298584 ;  /* 0x3cfc028c08097423 */ /* 0x000fc80000000009 */
[----:B------:R-:W-:-:S04]  /*02c0*/  FFMA R9, R8, R9, 0.044709417968988418579 ;  /* 0x3d37213908097423 */ /* 0x000fc80000000009 */
[----:B------:R-:W-:-:S04]  /*02d0*/  FFMA R9, R8, R9, 0.074989043176174163818 ;  /* 0x3d9993db08097423 */ /* 0x000fc80000000009 */
[----:B------:R-:W-:-:S04]  /*02e0*/  FFMA R9, R8, R9, 0.16666707396507263184 ;  /* 0x3e2aaac608097423 */ /* 0x000fc80000000009 */
[----:B------:R-:W-:-:S04]  /*02f0*/  FMUL R9, R8, R9 ;  /* 0x0000000908097220 */ /* 0x000fc80000400000 */
[----:B------:R-:W-:Y:S01]  /*0300*/  FFMA R7, R10, R9, R10 ;  /* 0x000000090a077223 */ /* 0x000fe2000000000a */
[----:B------:R-:W-:-:S04]  /*0310*/  HFMA2 R9, -RZ, RZ, 1.9599609375, 20144 ;  /* 0x3fd774ebff097431 */ /* 0x000fc800000001ff */
[----:B------:R-:W-:-:S05]  /*0320*/  FSEL R8, R7, -R7, P1 ;  /* 0x8000000707087208 */ /* 0x000fca0000800000 */
[----:B------:R-:W-:Y:S01]  /*0330*/  @!P2 FFMA R7, R9, 0.93318945169448852539, R8 ;  /* 0x3f6ee5810907a823 */ /* 0x000fe20000000008 */
[----:B------:R-:W-:Y:S02]  /*0340*/  MOV R8, R2 ;  /* 0x0000000200087202 */ /* 0x000fe40000000f00 */
[-C--:B------:R-:W-:Y:S01]  /*0350*/  MOV R9, R3.reuse ;  /* 0x0000000300097202 */ /* 0x080fe20000000f00 */
[----:B------:R-:W-:Y:S01]  /*0360*/  @P1 FADD R7, R7, R7 ;  /* 0x0000000707071221 */ /* 0x000fe20000000000 */
[----:B------:R-:W-:Y:S02]  /*0370*/  ISETP.NE.AND P1, PT, R6, RZ, PT ;  /* 0x000000ff0600720c */ /* 0x000fe40003f25270 */
[----:B------:R-:W-:Y:S02]  /*0380*/  IADD3 R2, P2, PT, R2, 0x200, RZ ;  /* 0x0000020002027810 */ /* 0x000fe40007f5e0ff */
[----:B------:R0:W-:Y:S02]  /*0390*/  STG.E desc[UR4][R8.64], R7 ;  /* 0x0000000708007986 */ /* 0x0001e4000c101904 */
[----:B------:R-:W-:-:S07]  /*03a0*/  IADD3.X R3, PT, PT, RZ, R3, RZ, P2, !PT ;  /* 0x00000003ff037210 */ /* 0x000fce00017fe4ff */
[----:B------:R-:W-:Y:S05]  /*03b0*/  @P1 BRA `(.L_x_2) ;  /* 0xfffffffc006c1947 */ /* 0x000fea000383ffff */
.L_x_1:
[----:B------:R-:W-:Y:S05]  /*03c0*/  BSYNC.RECONVERGENT B0 ;  /* 0x0000000000007941 */ /* 0x000fea0003800200 */
.L_x_0:
[----:B------:R-:W-:Y:S05]  /*03d0*/  @!P0 EXIT ;  /* 0x000000000000894d */ /* 0x000fea0003800000 */
[----:B------:R-:W1:Y:S01]  /*03e0*/  LDCU.128 UR8, c[0x0][0x380] ;  /* 0x00007000ff0877ac */ /* 0x000e620008000c00 */
[----:B------:R-:W-:Y:S01]  /*03f0*/  HFMA2 R2, -RZ, RZ, 0, 6.103515625e-05 ;  /* 0x00000400ff027431 */ /* 0x000fe200000001ff */
[----:B------:R-:W-:-:S04]  /*0400*/  MOV R3, 0x0 ;  /* 0x0000000000037802 */ /* 0x000fc80000000f00 */
[----:B------:R-:W-:-:S03]  /*0410*/  IMAD.WIDE.U32 R2, R0, 0x4, R2 ;  /* 0x0000000400027825 */ /* 0x000fc600078e0002 */
[C---:B-1----:R-:W-:Y:S02]  /*0420*/  IADD3 R5, P0, PT, R2.reuse, UR8, RZ ;  /* 0x0000000802057c10 */ /* 0x042fe4000ff1e0ff */
[----:B------:R-:W-:Y:S02]  /*0430*/  IADD3 R4, P1, PT, R2, UR10, RZ ;  /* 0x0000000a02047c10 */ /* 0x000fe4000ff3e0ff */
[C---:B0-----:R-:W-:Y:S02]  /*0440*/  IADD3.X R8, PT, PT, R3.reuse, UR9, RZ, P0, !PT ;  /* 0x0000000903087c10 */ /* 0x041fe400087fe4ff */
[----:B------:R-:W-:-:S09]  /*0450*/  IADD3.X R15, PT, PT, R3, UR11, RZ, P1, !PT ;  /* 0x0000000b030f7c10 */ /* 0x000fd20008ffe4ff */
.L_x_3:
[----:B------:R-:W-:Y:S02]  /*0460*/  MOV R2, R5 ;  /* 0x0000000500027202 */ /* 0x000fe40000000f00 */
[----:B------:R-:W-:-:S05]  /*0470*/  MOV R3, R8 ;  /* 0x0000000800037202 */ /* 0x000fca0000000f00 */
[----:B0-----:R-:W2:Y:S01]  /*0480*/  LDG.E R6, desc[UR4][R2.64+-0x400] ;  /* 0xfffc000402067981 */ /* 0x001ea2000c1e1900 */
[----:B------:R-:W-:-:S05]  /*0490*/  MOV R5, 0x3f000000 ;  /* 0x3f00000000057802 */ /* 0x000fca0000000f00 */
        /* <DEDUP_REMOVED lines=19> */
[----:B------:R-:W-:Y:S01]  /*05d0*/  FMUL R10, R7, R10 ;  /* 0x0000000a070a7220 */ /* 0x000fe20000400000 */
[----:B------:R-:W-:-:S03]  /*05e0*/  MOV R7, R15 ;  /* 0x0000000f00077202 */ /* 0x000fc60000000f00 */
[----:B------:R-:W-:Y:S01]  /*05f0*/  FFMA R11, R9, R10, R9 ;  /* 0x0000000a090b7223 */ /* 0x000fe20000000009 */
[----:B------:R-:W-:-:S04]  /*0600*/  MOV R9, 0x3fd774eb ;  /* 0x3fd774eb00097802 */ /* 0x000fc80000000f00 */
[----:B------:R-:W-:-:S05]  /*0610*/  FSEL R6, R11, -R11, P0 ;  /* 0x8000000b0b067208 */ /* 0x000fca0000000000 */
[----:B------:R-:W-:Y:S01]  /*0620*/  @!P1 FFMA R11, R9, 0.93318945169448852539, R6 ;  /* 0x3f6ee581090b9823 */ /* 0x000fe20000000006 */
[----:B------:R-:W-:-:S03]  /*0630*/  MOV R6, R4 ;  /* 0x0000000400067202 */ /* 0x000fc60000000f00 */
[----:B------:R-:W-:-:S05]  /*0640*/  @P0 FADD R11, R11, R11 ;  /* 0x0000000b0b0b0221 */ /* 0x000fca0000000000 */
[----:B------:R0:W-:Y:S04]  /*0650*/  STG.E desc[UR4][R6.64+-0x400], R11 ;  /* 0xfffc000b06007986 */ /* 0x0001e8000c101904 */
[----:B------:R-:W2:Y:S02]  /*0660*/  LDG.E R4, desc[UR4][R2.64+-0x200] ;  /* 0xfffe000402047981 */ /* 0x000ea4000c1e1900 */
[C---:B--2---:R-:W-:Y:S01]  /*0670*/  FFMA R10, |R4|.reuse, -R5, 0.5 ;  /* 0x3f000000040a7423 */ /* 0x044fe20000000a05 */
[C---:B------:R-:W-:Y:S02]  /*0680*/  FSETP.NEU.AND P1, PT, |R4|.reuse, 1, PT ;  /* 0x3f8000000400780b */ /* 0x040fe40003f2d200 */
[----:B------:R-:W-:Y:S01]  /*0690*/  FSETP.GT.AND P0, PT, |R4|, 0.56000000238418579102, PT ;  /* 0x3f0f5c290400780b */ /* 0x000fe20003f04200 */
[----:B------:R-:W1:Y:S02]  /*06a0*/  MUFU.RSQ R13, R10 ;  /* 0x0000000a000d7308 */ /* 0x000e640000001400 */
[----:B-1----:R-:W-:Y:S01]  /*06b0*/  FMUL R12, R10, R13 ;  /* 0x0000000d0a0c7220 */ /* 0x002fe20000400000 */
[----:B------:R-:W-:-:S04]  /*06c0*/  FMUL R13, R13, -0.5 ;  /* 0xbf0000000d0d7820 */ /* 0x000fc80000400000 */
[----:B------:R-:W-:-:S04]  /*06d0*/  FFMA R13, R12, R13, 0.5 ;  /* 0x3f0000000c0d7423 */ /* 0x000fc8000000000d */
[----:B------:R-:W-:-:S05]  /*06e0*/  FFMA R13, R12, R13, R12 ;  /* 0x0000000d0c0d7223 */ /* 0x000fca000000000c */
[----:B------:R-:W-:Y:S02]  /*06f0*/  FSEL R13, R13, RZ, P1 ;  /* 0x000000ff0d0d7208 */ /* 0x000fe40000800000 */
[----:B------:R-:W-:Y:S02]  /*0700*/  FSETP.GT.AND P1, PT, R4, 0.56000000238418579102, PT ;  /* 0x3f0f5c290400780b */ /* 0x000fe40003f24000 */
[----:B------:R-:W-:-:S04]  /*0710*/  FSEL R13, R13, |R4|, P0 ;  /* 0x400000040d0d7208 */ /* 0x000fc80000000000 */
[----:B------:R-:W-:-:S05]  /*0720*/  LOP3.LUT R13, R13, 0x80000000, R4, 0xb8, !PT ;  /* 0x800000000d0d7812 */ /* 0x000fca00078eb804 */
[----:B0-----:R-:W-:-:S04]  /*0730*/  FMUL R11, R13, R13 ;  /* 0x0000000d0d0b7220 */ /* 0x001fc80000400000 */
[----:B------:R-:W-:-:S04]  /*0740*/  FFMA R10, R11, R8, 0.016980519518256187439 ;  /* 0x3c8b1abb0b0a7423 */ /* 0x000fc80000000008 */
[----:B------:R-:W-:-:S04]  /*0750*/  FFMA R10, R11, R10, 0.030762933194637298584 ;  /* 0x3cfc028c0b0a7423 */ /* 0x000fc8000000000a */
[----:B------:R-:W-:-:S04]  /*0760*/  FFMA R10, R11, R10, 0.044709417968988418579 ;  /* 0x3d3721390b0a7423 */ /* 0x000fc8000000000a */
[----:B------:R-:W-:-:S04]  /*0770*/  FFMA R10, R11, R10, 0.074989043176174163818 ;  /* 0x3d9993db0b0a7423 */ /* 0x000fc8000000000a */
[----:B------:R-:W-:-:S04]  /*0780*/  FFMA R10, R11, R10, 0.16666707396507263184 ;  /* 0x3e2aaac60b0a7423 */ /* 0x000fc8000000000a */
[----:B------:R-:W-:-:S04]  /*0790*/  FMUL R10, R11, R10 ;  /* 0x0000000a0b0a7220 */ /* 0x000fc80000400000 */
[----:B------:R-:W-:-:S05]  /*07a0*/  FFMA R13, R13, R10, R13 ;  /* 0x0000000a0d0d7223 */ /* 0x000fca000000000d */
[----:B------:R-:W-:-:S05]  /*07b0*/  FSEL R4, R13, -R13, P0 ;  /* 0x8000000d0d047208 */ /* 0x000fca0000000000 */
[----:B------:R-:W-:-:S04]  /*07c0*/  @!P1 FFMA R13, R9, 0.93318945169448852539, R4 ;  /* 0x3f6ee581090d9823 */ /* 0x000fc80000000004 */
        /* <DEDUP_REMOVED lines=27> */
[----:B------:R-:W2:Y:S01]  /*0980*/  LDG.E R4, desc[UR4][R2.64+0x200] ;  /* 0x0002000402047981 */ /* 0x000ea2000c1e1900 */
[----:B------:R-:W-:Y:S01]  /*0990*/  IADD3 R0, PT, PT, R0, 0x200, RZ ;  /* 0x0000020000007810 */ /* 0x000fe20007ffe0ff */
        /* <DEDUP_REMOVED lines=21> */
[----:B------:R-:W-:Y:S01]  /*0af0*/  @!P1 FFMA R13, R9, 0.93318945169448852539, R4 ;  /* 0x3f6ee581090d9823 */ /* 0x000fe20000000004 */
[----:B------:R-:W-:Y:S02]  /*0b00*/  IADD3 R5, P1, PT, R2, 0x800, RZ ;  /* 0x0000080002057810 */ /* 0x000fe40007f3e0ff */
[----:B------:R-:W-:Y:S01]  /*0b10*/  IADD3 R4, P2, PT, R6, 0x800, RZ ;  /* 0x0000080006047810 */ /* 0x000fe20007f5e0ff */
[----:B------:R-:W-:Y:S01]  /*0b20*/  @P0 FADD R13, R13, R13 ;  /* 0x0000000d0d0d0221 */ /* 0x000fe20000000000 */
[----:B------:R-:W-:Y:S02]  /*0b30*/  ISETP.GE.AND P0, PT, R0, UR6, PT ;  /* 0x0000000600007c0c */ /* 0x000fe4000bf06270 */
[----:B------:R-:W-:Y:S02]  /*0b40*/  IADD3.X R8, PT, PT, RZ, R3, RZ, P1, !PT ;  /* 0x00000003ff087210 */ /* 0x000fe40000ffe4ff */
[----:B------:R0:W-:Y:S01]  /*0b50*/  STG.E desc[UR4][R6.64+0x200], R13 ;  /* 0x0002000d06007986 */ /* 0x0001e2000c101904 */
[----:B------:R-:W-:-:S08]  /*0b60*/  IADD3.X R15, PT, PT, RZ, R7, RZ, P2, !PT ;  /* 0x00000007ff0f7210 */ /* 0x000fd000017fe4ff */
[----:B------:R-:W-:Y:S05]  /*0b70*/  @!P0 BRA `(.L_x_3) ;  /* 0xfffffff800388947 */ /* 0x000fea000383ffff */
[----:B------:R-:W-:Y:S05]  /*0b80*/  EXIT ;  /* 0x000000000000794d */ /* 0x000fea0003800000 */
.L_x_4:
[----:B------:R-:W-:-:S00]  /*0b90*/  BRA `(.L_x_4) ;  /* 0xfffffffc00fc7947 */ /* 0x000fc0000383ffff */
[----:B------:R-:W-:-:S00]  /*0ba0*/  NOP ;  /* 0x0000000000007918 */ /* 0x000fc00000000000 */
        /* <DEDUP_REMOVED lines=13> */
.L_x_5:


//--------------------- .nv.shared.reserved.0     --------------------------
	.section	.nv.shared.reserved.0,"aw",@nobits
	.weak		__nv_reservedSMEM_offset_0_alias
	.size		__nv_reservedSMEM_offset_0_alias, 0, 64
	.other		__nv_reservedSMEM_offset_0_alias,@"STO_CUDA_RESERVED_SHARED STV_DEFAULT"
__nv_reservedSMEM_offset_0_alias:
	.zero		0
	.zero		64


//--------------------- .nv.constant0._Z9acos_main10acosParams --------------------------
	.section	.nv.constant0._Z9acos_main10acosParams,"a",@progbits
	.sectionflags	@""
	.align	4
.nv.constant0._Z9acos_main10acosParams:
	.zero		920


//--------------------- SYMBOLS --------------------------

	.type		.nv.reservedSmem.offset0,@object
	.size		.nv.reservedSmem.offset0,0x4
